	.headerflags	@"EF_CUDA_TEXMODE_UNIFIED EF_CUDA_64BIT_ADDRESS EF_CUDA_ACCELERATORS EF_CUDA_SM90 EF_CUDA_VIRTUAL_SM(EF_CUDA_SM90)"
	.elftype	@"ET_EXEC"


//--------------------- .nv.info                  --------------------------
	.section	.nv.info,"",@"SHT_CUDA_INFO"
	.align	4


	//----- nvinfo : EIATTR_REGCOUNT
	.align		4
        /*0000*/ 	.byte	0x04, 0x2f
        /*0002*/ 	.short	(.L_1 - .L_0)
	.align		4
.L_0:
        /*0004*/ 	.word	index@(triton_poi_fused_add_0)
        /*0008*/ 	.word	0x00000010


	//----- nvinfo : EIATTR_MIN_STACK_SIZE
	.align		4
.L_1:
        /*000c*/ 	.byte	0x04, 0x12
        /*000e*/ 	.short	(.L_3 - .L_2)
	.align		4
.L_2:
        /*0010*/ 	.word	index@(triton_poi_fused_add_0)
        /*0014*/ 	.word	0x00000000


	//----- nvinfo : EIATTR_FRAME_SIZE
	.align		4
.L_3:
        /*0018*/ 	.byte	0x04, 0x11
        /*001a*/ 	.short	(.L_5 - .L_4)
	.align		4
.L_4:
        /*001c*/ 	.word	index@(triton_poi_fused_add_0)
        /*0020*/ 	.word	0x00000000


	//----- nvinfo : EIATTR_MIN_STACK_SIZE
	.align		4
.L_5:
        /*0024*/ 	.byte	0x04, 0x12
        /*0026*/ 	.short	(.L_7 - .L_6)
	.align		4
.L_6:
        /*0028*/ 	.word	index@(triton_poi_fused_add_0)
        /*002c*/ 	.word	0x00000000
.L_7:


//--------------------- .nv.info.triton_poi_fused_add_0 --------------------------
	.section	.nv.info.triton_poi_fused_add_0,"",@"SHT_CUDA_INFO"
	.sectionflags	@""
	.align	4


	//----- nvinfo : EIATTR_CUDA_API_VERSION
	.align		4
        /*0000*/ 	.byte	0x04, 0x37
        /*0002*/ 	.short	(.L_9 - .L_8)
.L_8:
        /*0004*/ 	.word	0x0000007c


	//----- nvinfo : EIATTR_KPARAM_INFO
	.align		4
.L_9:
        /*0008*/ 	.byte	0x04, 0x17
        /*000a*/ 	.short	(.L_11 - .L_10)
.L_10:
        /*000c*/ 	.word	0x00000000
        /*0010*/ 	.short	0x0002
        /*0012*/ 	.short	0x0010
        /*0014*/ 	.byte	0x00, 0xf0, 0x11, 0x00


	//----- nvinfo : EIATTR_KPARAM_INFO
	.align		4
.L_11:
        /*0018*/ 	.byte	0x04, 0x17
        /*001a*/ 	.short	(.L_13 - .L_12)
.L_12:
        /*001c*/ 	.word	0x00000000
        /*0020*/ 	.short	0x0001
        /*0022*/ 	.short	0x0008
        /*0024*/ 	.byte	0x00, 0xf4, 0x21, 0x00


	//----- nvinfo : EIATTR_KPARAM_INFO
	.align		4
.L_13:
        /*0028*/ 	.byte	0x04, 0x17
        /*002a*/ 	.short	(.L_15 - .L_14)
.L_14:
        /*002c*/ 	.word	0x00000000
        /*0030*/ 	.short	0x0000
        /*0032*/ 	.short	0x0000
        /*0034*/ 	.byte	0x00, 0xf4, 0x21, 0x00


	//----- nvinfo : EIATTR_SPARSE_MMA_MASK
	.align		4
.L_15:
        /*0038*/ 	.byte	0x03, 0x50
        /*003a*/ 	.short	0x0000


	//----- nvinfo : EIATTR_MAXREG_COUNT
	.align		4
        /*003c*/ 	.byte	0x03, 0x1b
        /*003e*/ 	.short	0x00ff


	//----- nvinfo : EIATTR_EXIT_INSTR_OFFSETS
	.align		4
        /*0040*/ 	.byte	0x04, 0x1c
        /*0042*/ 	.short	(.L_17 - .L_16)


	//   ....[0]....
.L_16:
        /*0044*/ 	.word	0x00000140


	//   ....[1]....
        /*0048*/ 	.word	0x00000160


	//----- nvinfo : EIATTR_REQNTID
	.align		4
.L_17:
        /*004c*/ 	.byte	0x04, 0x10
        /*004e*/ 	.short	(.L_19 - .L_18)
.L_18:
        /*0050*/ 	.word	0x00000020
        /*0054*/ 	.word	0x00000001
        /*0058*/ 	.word	0x00000001


	//----- nvinfo : EIATTR_CBANK_PARAM_SIZE
	.align		4
.L_19:
        /*005c*/ 	.byte	0x03, 0x19
        /*005e*/ 	.short	0x0014


	//----- nvinfo : EIATTR_PARAM_CBANK
	.align		4
        /*0060*/ 	.byte	0x04, 0x0a
        /*0062*/ 	.short	(.L_21 - .L_20)
	.align		4
.L_20:
        /*0064*/ 	.word	index@(.nv.constant0.triton_poi_fused_add_0)
        /*0068*/ 	.short	0x0210
        /*006a*/ 	.short	0x0014


	//----- nvinfo : EIATTR_SW_WAR
	.align		4
.L_21:
        /*006c*/ 	.byte	0x04, 0x36
        /*006e*/ 	.short	(.L_23 - .L_22)
.L_22:
        /*0070*/ 	.word	0x00000008
.L_23:


//--------------------- .nv.callgraph             --------------------------
	.section	.nv.callgraph,"",@"SHT_CUDA_CALLGRAPH"
	.align	4
	.sectionentsize	8
	.align		4
        /*0000*/ 	.word	0x00000000
	.align		4
        /*0004*/ 	.word	0xffffffff
	.align		4
        /*0008*/ 	.word	0x00000000
	.align		4
        /*000c*/ 	.word	0xfffffffe
	.align		4
        /*0010*/ 	.word	0x00000000
	.align		4
        /*0014*/ 	.word	0xfffffffd
	.align		4
        /*0018*/ 	.word	0x00000000
	.align		4
        /*001c*/ 	.word	0xfffffffc


//--------------------- .text.triton_poi_fused_add_0 --------------------------
	.section	.text.triton_poi_fused_add_0,"ax",@progbits
	.align	128
        .global         triton_poi_fused_add_0
        .type           triton_poi_fused_add_0,@function
        .size           triton_poi_fused_add_0,(.L_x_1 - triton_poi_fused_add_0)
        .other          triton_poi_fused_add_0,@"STO_CUDA_ENTRY STV_DEFAULT"
triton_poi_fused_add_0:
.text.triton_poi_fused_add_0:
[----:B------:R-:W0:Y:S02]  /*0000*/  LDC R1, c[0x0][0x28] ;  /* 0x00000a00ff017b82 */ /* 0x000e240000000800 */
[----:B------:R-:W1:Y:S01]  /*0010*/  S2R R0, SR_TID.X ;  /* 0x0000000000007919 */ /* 0x000e620000002100 */
[----:B------:R-:W2:Y:S01]  /*0020*/  LDC.64 R2, c[0x0][0x210] ;  /* 0x00008400ff027b82 */ /* 0x000ea20000000a00 */
[----:B------:R-:W-:Y:S02]  /*0030*/  CS2R R10, SRZ ;  /* 0x00000000000a7805 */ /* 0x000fe4000001ff00 */
[----:B------:R-:W-:Y:S01]  /*0040*/  CS2R R12, SRZ ;  /* 0x00000000000c7805 */ /* 0x000fe2000001ff00 */
[----:B------:R-:W3:Y:S01]  /*0050*/  S2R R9, SR_CTAID.X ;  /* 0x0000000000097919 */ /* 0x000ee20000002500 */
[----:B------:R-:W-:-:S03]  /*0060*/  ULDC.64 UR4, c[0x0][0x208] ;  /* 0x0000820000047ab9 */ /* 0x000fc60000000a00 */
[----:B------:R-:W4:Y:S01]  /*0070*/  LDC.64 R6, c[0x0][0x218] ;  /* 0x00008600ff067b82 */ /* 0x000f220000000a00 */
[----:B-1----:R-:W-:-:S04]  /*0080*/  SHF.L.U32 R0, R0, 0x1, RZ ;  /* 0x0000000100007819 */ /* 0x002fc800000006ff */
[----:B------:R-:W-:-:S04]  /*0090*/  LOP3.LUT R0, R0, 0x3e, RZ, 0xc0, !PT ;  /* 0x0000003e00007812 */ /* 0x000fc800078ec0ff */
[----:B---3--:R-:W-:-:S04]  /*00a0*/  LEA R9, R9, R0, 0x6 ;  /* 0x0000000009097211 */ /* 0x008fc800078e30ff */
[----:B------:R-:W-:Y:S02]  /*00b0*/  ISETP.GE.AND P0, PT, R9, 0x40, PT ;  /* 0x000000400900780c */ /* 0x000fe40003f06270 */
[----:B------:R-:W-:-:S05]  /*00c0*/  IADD3 R5, R9, 0x40, RZ ;  /* 0x0000004009057810 */ /* 0x000fca0007ffe0ff */
[----:B--2---:R-:W-:-:S04]  /*00d0*/  IMAD.WIDE R4, R5, 0x4, R2 ;  /* 0x0000000405047825 */ /* 0x004fc800078e0202 */
[C---:B------:R-:W-:Y:S02]  /*00e0*/  IMAD.WIDE R2, R9.reuse, 0x4, R2 ;  /* 0x0000000409027825 */ /* 0x040fe400078e0202 */
[----:B------:R-:W2:Y:S04]  /*00f0*/  @!P0 LDG.E.64 R12, desc[UR4][R4.64] ;  /* 0x00000004040c8981 */ /* 0x000ea8000c1e1b00 */
[----:B------:R-:W2:Y:S01]  /*0100*/  @!P0 LDG.E.64 R10, desc[UR4][R2.64] ;  /* 0x00000004020a8981 */ /* 0x000ea2000c1e1b00 */
[----:B----4-:R-:W-:-:S04]  /*0110*/  IMAD.WIDE R6, R9, 0x4, R6 ;  /* 0x0000000409067825 */ /* 0x010fc800078e0206 */
[----:B--2---:R-:W-:Y:S01]  /*0120*/  FADD R10, R12, R10 ;  /* 0x0000000a0c0a7221 */ /* 0x004fe20000000000 */
[----:B------:R-:W-:Y:S01]  /*0130*/  FADD R11, R13, R11 ;  /* 0x0000000b0d0b7221 */ /* 0x000fe20000000000 */
[----:B------:R-:W-:Y:S06]  /*0140*/  @P0 EXIT ;  /* 0x000000000000094d */ /* 0x000fec0003800000 */
[----:B------:R-:W-:Y:S01]  /*0150*/  STG.E.64 desc[UR4][R6.64], R10 ;  /* 0x0000000a06007986 */ /* 0x000fe2000c101b04 */
[----:B------:R-:W-:Y:S05]  /*0160*/  EXIT ;  /* 0x000000000000794d */ /* 0x000fea0003800000 */
.L_x_0:
[----:B------:R-:W-:-:S00]  /*0170*/  BRA `(.L_x_0) ;  /* 0xfffffffc00fc7947 */ /* 0x000fc0000383ffff */
[----:B------:R-:W-:-:S00]  /*0180*/  NOP ;  /* 0x0000000000007918 */ /* 0x000fc00000000000 */
[----:B------:R-:W-:-:S00]  /*0190*/  NOP ;  /* 0x0000000000007918 */ /* 0x000fc00000000000 */
[----:B------:R-:W-:-:S00]  /*01a0*/  NOP ;  /* 0x0000000000007918 */ /* 0x000fc00000000000 */
[----:B------:R-:W-:-:S00]  /*01b0*/  NOP ;  /* 0x0000000000007918 */ /* 0x000fc00000000000 */
[----:B------:R-:W-:-:S00]  /*01c0*/  NOP ;  /* 0x0000000000007918 */ /* 0x000fc00000000000 */
[----:B------:R-:W-:-:S00]  /*01d0*/  NOP ;  /* 0x0000000000007918 */ /* 0x000fc00000000000 */
[----:B------:R-:W-:-:S00]  /*01e0*/  NOP ;  /* 0x0000000000007918 */ /* 0x000fc00000000000 */
[----:B------:R-:W-:-:S00]  /*01f0*/  NOP ;  /* 0x0000000000007918 */ /* 0x000fc00000000000 */
.L_x_1:


//--------------------- .nv.constant0.triton_poi_fused_add_0 --------------------------
	.section	.nv.constant0.triton_poi_fused_add_0,"a",@progbits
	.sectionflags	@""
	.align	4
.nv.constant0.triton_poi_fused_add_0:
	.zero		548
